	.headerflags	@"EF_CUDA_TEXMODE_UNIFIED EF_CUDA_64BIT_ADDRESS EF_CUDA_ACCELERATORS EF_CUDA_SM90 EF_CUDA_VIRTUAL_SM(EF_CUDA_SM90)"
	.elftype	@"ET_EXEC"


//--------------------- .nv.info                  --------------------------
	.section	.nv.info,"",@"SHT_CUDA_INFO"
	.align	4


	//----- nvinfo : EIATTR_REGCOUNT
	.align		4
        /*0000*/ 	.byte	0x04, 0x2f
        /*0002*/ 	.short	(.L_1 - .L_0)
	.align		4
.L_0:
        /*0004*/ 	.word	index@(triton_poi_fused_convolution_view_1)
        /*0008*/ 	.word	0x0000000e


	//----- nvinfo : EIATTR_MIN_STACK_SIZE
	.align		4
.L_1:
        /*000c*/ 	.byte	0x04, 0x12
        /*000e*/ 	.short	(.L_3 - .L_2)
	.align		4
.L_2:
        /*0010*/ 	.word	index@(triton_poi_fused_convolution_view_1)
        /*0014*/ 	.word	0x00000000


	//----- nvinfo : EIATTR_FRAME_SIZE
	.align		4
.L_3:
        /*0018*/ 	.byte	0x04, 0x11
        /*001a*/ 	.short	(.L_5 - .L_4)
	.align		4
.L_4:
        /*001c*/ 	.word	index@(triton_poi_fused_convolution_view_1)
        /*0020*/ 	.word	0x00000000


	//----- nvinfo : EIATTR_MIN_STACK_SIZE
	.align		4
.L_5:
        /*0024*/ 	.byte	0x04, 0x12
        /*0026*/ 	.short	(.L_7 - .L_6)
	.align		4
.L_6:
        /*0028*/ 	.word	index@(triton_poi_fused_convolution_view_1)
        /*002c*/ 	.word	0x00000000
.L_7:


//--------------------- .nv.info.triton_poi_fused_convolution_view_1 --------------------------
	.section	.nv.info.triton_poi_fused_convolution_view_1,"",@"SHT_CUDA_INFO"
	.sectionflags	@""
	.align	4


	//----- nvinfo : EIATTR_CUDA_API_VERSION
	.align		4
        /*0000*/ 	.byte	0x04, 0x37
        /*0002*/ 	.short	(.L_9 - .L_8)
.L_8:
        /*0004*/ 	.word	0x0000007c


	//----- nvinfo : EIATTR_KPARAM_INFO
	.align		4
.L_9:
        /*0008*/ 	.byte	0x04, 0x17
        /*000a*/ 	.short	(.L_11 - .L_10)
.L_10:
        /*000c*/ 	.word	0x00000000
        /*0010*/ 	.short	0x0002
        /*0012*/ 	.short	0x0010
        /*0014*/ 	.byte	0x00, 0xf0, 0x11, 0x00


	//----- nvinfo : EIATTR_KPARAM_INFO
	.align		4
.L_11:
        /*0018*/ 	.byte	0x04, 0x17
        /*001a*/ 	.short	(.L_13 - .L_12)
.L_12:
        /*001c*/ 	.word	0x00000000
        /*0020*/ 	.short	0x0001
        /*0022*/ 	.short	0x0008
        /*0024*/ 	.byte	0x00, 0xf4, 0x21, 0x00


	//----- nvinfo : EIATTR_KPARAM_INFO
	.align		4
.L_13:
        /*0028*/ 	.byte	0x04, 0x17
        /*002a*/ 	.short	(.L_15 - .L_14)
.L_14:
        /*002c*/ 	.word	0x00000000
        /*0030*/ 	.short	0x0000
        /*0032*/ 	.short	0x0000
        /*0034*/ 	.byte	0x00, 0xf4, 0x21, 0x00


	//----- nvinfo : EIATTR_SPARSE_MMA_MASK
	.align		4
.L_15:
        /*0038*/ 	.byte	0x03, 0x50
        /*003a*/ 	.short	0x0000


	//----- nvinfo : EIATTR_MAXREG_COUNT
	.align		4
        /*003c*/ 	.byte	0x03, 0x1b
        /*003e*/ 	.short	0x00ff


	//----- nvinfo : EIATTR_EXIT_INSTR_OFFSETS
	.align		4
        /*0040*/ 	.byte	0x04, 0x1c
        /*0042*/ 	.short	(.L_17 - .L_16)


	//   ....[0]....
.L_16:
        /*0044*/ 	.word	0x00000180


	//----- nvinfo : EIATTR_REQNTID
	.align		4
.L_17:
        /*0048*/ 	.byte	0x04, 0x10
        /*004a*/ 	.short	(.L_19 - .L_18)
.L_18:
        /*004c*/ 	.word	0x00000100
        /*0050*/ 	.word	0x00000001
        /*0054*/ 	.word	0x00000001


	//----- nvinfo : EIATTR_CBANK_PARAM_SIZE
	.align		4
.L_19:
        /*0058*/ 	.byte	0x03, 0x19
        /*005a*/ 	.short	0x0014


	//----- nvinfo : EIATTR_PARAM_CBANK
	.align		4
        /*005c*/ 	.byte	0x04, 0x0a
        /*005e*/ 	.short	(.L_21 - .L_20)
	.align		4
.L_20:
        /*0060*/ 	.word	index@(.nv.constant0.triton_poi_fused_convolution_view_1)
        /*0064*/ 	.short	0x0210
        /*0066*/ 	.short	0x0014


	//----- nvinfo : EIATTR_SW_WAR
	.align		4
.L_21:
        /*0068*/ 	.byte	0x04, 0x36
        /*006a*/ 	.short	(.L_23 - .L_22)
.L_22:
        /*006c*/ 	.word	0x00000008
.L_23:


//--------------------- .nv.callgraph             --------------------------
	.section	.nv.callgraph,"",@"SHT_CUDA_CALLGRAPH"
	.align	4
	.sectionentsize	8
	.align		4
        /*0000*/ 	.word	0x00000000
	.align		4
        /*0004*/ 	.word	0xffffffff
	.align		4
        /*0008*/ 	.word	0x00000000
	.align		4
        /*000c*/ 	.word	0xfffffffe
	.align		4
        /*0010*/ 	.word	0x00000000
	.align		4
        /*0014*/ 	.word	0xfffffffd
	.align		4
        /*0018*/ 	.word	0x00000000
	.align		4
        /*001c*/ 	.word	0xfffffffc


//--------------------- .text.triton_poi_fused_convolution_view_1 --------------------------
	.section	.text.triton_poi_fused_convolution_view_1,"ax",@progbits
	.align	128
        .global         triton_poi_fused_convolution_view_1
        .type           triton_poi_fused_convolution_view_1,@function
        .size           triton_poi_fused_convolution_view_1,(.L_x_1 - triton_poi_fused_convolution_view_1)
        .other          triton_poi_fused_convolution_view_1,@"STO_CUDA_ENTRY STV_DEFAULT"
triton_poi_fused_convolution_view_1:
.text.triton_poi_fused_convolution_view_1:
[----:B------:R-:W-:Y:S01]  /*0000*/  LDC R1, c[0x0][0x28] ;  /* 0x00000a00ff017b82 */ /* 0x000fe20000000800 */
[----:B------:R-:W1:Y:S01]  /*0010*/  S2R R0, SR_TID.X ;  /* 0x0000000000007919 */ /* 0x000e620000002100 */
[----:B------:R-:W-:-:S06]  /*0020*/  HFMA2.MMA R6, -RZ, RZ, 0, 0 ;  /* 0x00000000ff067435 */ /* 0x000fcc00000001ff */
[----:B------:R-:W2:Y:S01]  /*0030*/  LDC.64 R4, c[0x0][0x218] ;  /* 0x00008600ff047b82 */ /* 0x000ea20000000a00 */
[----:B------:R-:W-:Y:S01]  /*0040*/  ULDC.64 UR4, c[0x0][0x208] ;  /* 0x0000820000047ab9 */ /* 0x000fe20000000a00 */
[----:B------:R-:W3:Y:S06]  /*0050*/  S2R R7, SR_CTAID.X ;  /* 0x0000000000077919 */ /* 0x000eec0000002500 */
[----:B------:R-:W4:Y:S01]  /*0060*/  LDC.64 R2, c[0x0][0x210] ;  /* 0x00008400ff027b82 */ /* 0x000f220000000a00 */
[----:B-1----:R-:W-:-:S04]  /*0070*/  SHF.L.U32 R0, R0, 0x1, RZ ;  /* 0x0000000100007819 */ /* 0x002fc800000006ff */
[----:B------:R-:W-:-:S04]  /*0080*/  LOP3.LUT R0, R0, 0x1fe, RZ, 0xc0, !PT ;  /* 0x000001fe00007812 */ /* 0x000fc800078ec0ff */
[----:B---3--:R-:W-:-:S05]  /*0090*/  LEA R7, R7, R0, 0x9 ;  /* 0x0000000007077211 */ /* 0x008fca00078e48ff */
[----:B------:R-:W-:-:S04]  /*00a0*/  IMAD.HI R0, R7, -0x779bd671, R6 ;  /* 0x8864298f07007827 */ /* 0x000fc800078e0206 */
[----:B----4-:R-:W-:Y:S01]  /*00b0*/  IMAD.WIDE R2, R7, 0x4, R2 ;  /* 0x0000000407027825 */ /* 0x010fe200078e0202 */
[----:B------:R-:W-:-:S04]  /*00c0*/  SHF.R.U32.HI R9, RZ, 0x1f, R0 ;  /* 0x0000001fff097819 */ /* 0x000fc80000011600 */
[----:B------:R-:W-:Y:S01]  /*00d0*/  LEA.HI.SX32 R9, R0, R9, 0x15 ;  /* 0x0000000900097211 */ /* 0x000fe200078faaff */
[----:B------:R-:W3:Y:S04]  /*00e0*/  LDG.E.64 R6, desc[UR4][R2.64] ;  /* 0x0000000402067981 */ /* 0x000ee8000c1e1b00 */
[----:B------:R-:W-:-:S05]  /*00f0*/  IMAD.HI R0, R9, 0x66666667, RZ ;  /* 0x6666666709007827 */ /* 0x000fca00078e02ff */
[----:B------:R-:W-:-:S04]  /*0100*/  SHF.R.U32.HI R11, RZ, 0x1f, R0 ;  /* 0x0000001fff0b7819 */ /* 0x000fc80000011600 */
[----:B------:R-:W-:-:S05]  /*0110*/  LEA.HI.SX32 R0, R0, R11, 0x15 ;  /* 0x0000000b00007211 */ /* 0x000fca00078faaff */
[----:B------:R-:W-:-:S04]  /*0120*/  IMAD R9, R0, -0x1400, R9 ;  /* 0xffffec0000097824 */ /* 0x000fc800078e0209 */
[----:B--2---:R-:W-:-:S06]  /*0130*/  IMAD.WIDE R4, R9, 0x4, R4 ;  /* 0x0000000409047825 */ /* 0x004fcc00078e0204 */
[----:B------:R-:W3:Y:S02]  /*0140*/  LDG.E.EL R4, desc[UR4][R4.64] ;  /* 0x0000000404047981 */ /* 0x000ee4000c2e1900 */
[--C-:B---3--:R-:W-:Y:S01]  /*0150*/  FADD R6, R6, R4.reuse ;  /* 0x0000000406067221 */ /* 0x108fe20000000000 */
[----:B------:R-:W-:-:S05]  /*0160*/  FADD R7, R7, R4 ;  /* 0x0000000407077221 */ /* 0x000fca0000000000 */
[----:B------:R-:W-:Y:S01]  /*0170*/  STG.E.64 desc[UR4][R2.64], R6 ;  /* 0x0000000602007986 */ /* 0x000fe2000c101b04 */
[----:B------:R-:W-:Y:S05]  /*0180*/  EXIT ;  /* 0x000000000000794d */ /* 0x000fea0003800000 */
.L_x_0:
[----:B------:R-:W-:-:S00]  /*0190*/  BRA `(.L_x_0) ;  /* 0xfffffffc00fc7947 */ /* 0x000fc0000383ffff */
[----:B------:R-:W-:-:S00]  /*01a0*/  NOP ;  /* 0x0000000000007918 */ /* 0x000fc00000000000 */
        /* <DEDUP_REMOVED lines=13> */
.L_x_1:


//--------------------- .nv.constant0.triton_poi_fused_convolution_view_1 --------------------------
	.section	.nv.constant0.triton_poi_fused_convolution_view_1,"a",@progbits
	.sectionflags	@""
	.align	4
.nv.constant0.triton_poi_fused_convolution_view_1:
	.zero		548
